//
// Generated by NVIDIA NVVM Compiler
//
// Compiler Build ID: CL-36424714
// Cuda compilation tools, release 13.0, V13.0.88
// Based on NVVM 20.0.0
//

.version 9.0
.target sm_100
.address_size 64

	// .globl	_Z17tiled_gemm_kernelPK6__halfS1_PS_iii
// _ZZ17tiled_gemm_kernelPK6__halfS1_PS_iiiE2As has been demoted
// _ZZ17tiled_gemm_kernelPK6__halfS1_PS_iiiE2Bs has been demoted

.visible .entry _Z17tiled_gemm_kernelPK6__halfS1_PS_iii(
	.param .u64 .ptr .align 1 _Z17tiled_gemm_kernelPK6__halfS1_PS_iii_param_0,
	.param .u64 .ptr .align 1 _Z17tiled_gemm_kernelPK6__halfS1_PS_iii_param_1,
	.param .u64 .ptr .align 1 _Z17tiled_gemm_kernelPK6__halfS1_PS_iii_param_2,
	.param .u32 _Z17tiled_gemm_kernelPK6__halfS1_PS_iii_param_3,
	.param .u32 _Z17tiled_gemm_kernelPK6__halfS1_PS_iii_param_4,
	.param .u32 _Z17tiled_gemm_kernelPK6__halfS1_PS_iii_param_5
)
{
	.reg .pred 	%p<12>;
	.reg .b16 	%rs<4>;
	.reg .b32 	%r<43>;
	.reg .b32 	%f<114>;
	.reg .b64 	%rd<13>;
	// demoted variable
	.shared .align 4 .b8 _ZZ17tiled_gemm_kernelPK6__halfS1_PS_iiiE2As[4224];
	// demoted variable
	.shared .align 4 .b8 _ZZ17tiled_gemm_kernelPK6__halfS1_PS_iiiE2Bs[4224];
	ld.param.u64 	%rd3, [_Z17tiled_gemm_kernelPK6__halfS1_PS_iii_param_0];
	ld.param.u64 	%rd4, [_Z17tiled_gemm_kernelPK6__halfS1_PS_iii_param_1];
	ld.param.u64 	%rd5, [_Z17tiled_gemm_kernelPK6__halfS1_PS_iii_param_2];
	ld.param.u32 	%r24, [_Z17tiled_gemm_kernelPK6__halfS1_PS_iii_param_3];
	ld.param.u32 	%r25, [_Z17tiled_gemm_kernelPK6__halfS1_PS_iii_param_4];
	ld.param.u32 	%r26, [_Z17tiled_gemm_kernelPK6__halfS1_PS_iii_param_5];
	mov.u32 	%r27, %ctaid.x;
	mov.u32 	%r28, %ctaid.y;
	mov.u32 	%r38, %tid.x;
	mov.u32 	%r40, %tid.y;
	shl.b32 	%r29, %r28, 5;
	add.s32 	%r3, %r29, %r40;
	shl.b32 	%r4, %r27, 5;
	add.s32 	%r5, %r4, %r38;
	setp.lt.s32 	%p1, %r26, 1;
	mov.f32 	%f113, 0f00000000;
	@%p1 bra 	$L__BB0_7;
	add.s32 	%r30, %r26, 31;
	shr.u32 	%r31, %r30, 5;
	mul.lo.s32 	%r32, %r40, 132;
	mov.u32 	%r33, _ZZ17tiled_gemm_kernelPK6__halfS1_PS_iiiE2As;
	add.s32 	%r6, %r33, %r32;
	shl.b32 	%r34, %r38, 2;
	add.s32 	%r7, %r6, %r34;
	mov.u32 	%r35, _ZZ17tiled_gemm_kernelPK6__halfS1_PS_iiiE2Bs;
	add.s32 	%r9, %r35, %r34;
	add.s32 	%r8, %r9, %r32;
	neg.s32 	%r42, %r31;
	mad.lo.s32 	%r36, %r40, %r25, %r38;
	add.s32 	%r41, %r36, %r4;
	shl.b32 	%r12, %r25, 5;
	mad.lo.s32 	%r39, %r26, %r3, %r38;
	cvta.to.global.u64 	%rd1, %rd3;
	cvta.to.global.u64 	%rd2, %rd4;
	mov.f32 	%f113, 0f00000000;
$L__BB0_2:
	setp.ge.s32 	%p2, %r3, %r24;
	setp.ge.s32 	%p3, %r38, %r26;
	mov.f32 	%f111, 0f00000000;
	or.pred  	%p4, %p2, %p3;
	@%p4 bra 	$L__BB0_4;
	mul.wide.u32 	%rd6, %r39, 2;
	add.s64 	%rd7, %rd1, %rd6;
	ld.global.nc.u16 	%rs1, [%rd7];
	// begin inline asm
	{  cvt.f32.f16 %f111, %rs1;}

	// end inline asm
$L__BB0_4:
	setp.ge.s32 	%p5, %r5, %r25;
	st.shared.f32 	[%r7], %f111;
	setp.ge.s32 	%p6, %r40, %r26;
	mov.f32 	%f112, 0f00000000;
	or.pred  	%p7, %p6, %p5;
	@%p7 bra 	$L__BB0_6;
	mul.wide.s32 	%rd8, %r41, 2;
	add.s64 	%rd9, %rd2, %rd8;
	ld.global.nc.u16 	%rs2, [%rd9];
	// begin inline asm
	{  cvt.f32.f16 %f112, %rs2;}

	// end inline asm
$L__BB0_6:
	st.shared.f32 	[%r8], %f112;
	bar.sync 	0;
	ld.shared.f32 	%f14, [%r6];
	ld.shared.f32 	%f15, [%r9];
	fma.rn.f32 	%f16, %f14, %f15, %f113;
	ld.shared.f32 	%f17, [%r6+4];
	ld.shared.f32 	%f18, [%r9+132];
	fma.rn.f32 	%f19, %f17, %f18, %f16;
	ld.shared.f32 	%f20, [%r6+8];
	ld.shared.f32 	%f21, [%r9+264];
	fma.rn.f32 	%f22, %f20, %f21, %f19;
	ld.shared.f32 	%f23, [%r6+12];
	ld.shared.f32 	%f24, [%r9+396];
	fma.rn.f32 	%f25, %f23, %f24, %f22;
	ld.shared.f32 	%f26, [%r6+16];
	ld.shared.f32 	%f27, [%r9+528];
	fma.rn.f32 	%f28, %f26, %f27, %f25;
	ld.shared.f32 	%f29, [%r6+20];
	ld.shared.f32 	%f30, [%r9+660];
	fma.rn.f32 	%f31, %f29, %f30, %f28;
	ld.shared.f32 	%f32, [%r6+24];
	ld.shared.f32 	%f33, [%r9+792];
	fma.rn.f32 	%f34, %f32, %f33, %f31;
	ld.shared.f32 	%f35, [%r6+28];
	ld.shared.f32 	%f36, [%r9+924];
	fma.rn.f32 	%f37, %f35, %f36, %f34;
	ld.shared.f32 	%f38, [%r6+32];
	ld.shared.f32 	%f39, [%r9+1056];
	fma.rn.f32 	%f40, %f38, %f39, %f37;
	ld.shared.f32 	%f41, [%r6+36];
	ld.shared.f32 	%f42, [%r9+1188];
	fma.rn.f32 	%f43, %f41, %f42, %f40;
	ld.shared.f32 	%f44, [%r6+40];
	ld.shared.f32 	%f45, [%r9+1320];
	fma.rn.f32 	%f46, %f44, %f45, %f43;
	ld.shared.f32 	%f47, [%r6+44];
	ld.shared.f32 	%f48, [%r9+1452];
	fma.rn.f32 	%f49, %f47, %f48, %f46;
	ld.shared.f32 	%f50, [%r6+48];
	ld.shared.f32 	%f51, [%r9+1584];
	fma.rn.f32 	%f52, %f50, %f51, %f49;
	ld.shared.f32 	%f53, [%r6+52];
	ld.shared.f32 	%f54, [%r9+1716];
	fma.rn.f32 	%f55, %f53, %f54, %f52;
	ld.shared.f32 	%f56, [%r6+56];
	ld.shared.f32 	%f57, [%r9+1848];
	fma.rn.f32 	%f58, %f56, %f57, %f55;
	ld.shared.f32 	%f59, [%r6+60];
	ld.shared.f32 	%f60, [%r9+1980];
	fma.rn.f32 	%f61, %f59, %f60, %f58;
	ld.shared.f32 	%f62, [%r6+64];
	ld.shared.f32 	%f63, [%r9+2112];
	fma.rn.f32 	%f64, %f62, %f63, %f61;
	ld.shared.f32 	%f65, [%r6+68];
	ld.shared.f32 	%f66, [%r9+2244];
	fma.rn.f32 	%f67, %f65, %f66, %f64;
	ld.shared.f32 	%f68, [%r6+72];
	ld.shared.f32 	%f69, [%r9+2376];
	fma.rn.f32 	%f70, %f68, %f69, %f67;
	ld.shared.f32 	%f71, [%r6+76];
	ld.shared.f32 	%f72, [%r9+2508];
	fma.rn.f32 	%f73, %f71, %f72, %f70;
	ld.shared.f32 	%f74, [%r6+80];
	ld.shared.f32 	%f75, [%r9+2640];
	fma.rn.f32 	%f76, %f74, %f75, %f73;
	ld.shared.f32 	%f77, [%r6+84];
	ld.shared.f32 	%f78, [%r9+2772];
	fma.rn.f32 	%f79, %f77, %f78, %f76;
	ld.shared.f32 	%f80, [%r6+88];
	ld.shared.f32 	%f81, [%r9+2904];
	fma.rn.f32 	%f82, %f80, %f81, %f79;
	ld.shared.f32 	%f83, [%r6+92];
	ld.shared.f32 	%f84, [%r9+3036];
	fma.rn.f32 	%f85, %f83, %f84, %f82;
	ld.shared.f32 	%f86, [%r6+96];
	ld.shared.f32 	%f87, [%r9+3168];
	fma.rn.f32 	%f88, %f86, %f87, %f85;
	ld.shared.f32 	%f89, [%r6+100];
	ld.shared.f32 	%f90, [%r9+3300];
	fma.rn.f32 	%f91, %f89, %f90, %f88;
	ld.shared.f32 	%f92, [%r6+104];
	ld.shared.f32 	%f93, [%r9+3432];
	fma.rn.f32 	%f94, %f92, %f93, %f91;
	ld.shared.f32 	%f95, [%r6+108];
	ld.shared.f32 	%f96, [%r9+3564];
	fma.rn.f32 	%f97, %f95, %f96, %f94;
	ld.shared.f32 	%f98, [%r6+112];
	ld.shared.f32 	%f99, [%r9+3696];
	fma.rn.f32 	%f100, %f98, %f99, %f97;
	ld.shared.f32 	%f101, [%r6+116];
	ld.shared.f32 	%f102, [%r9+3828];
	fma.rn.f32 	%f103, %f101, %f102, %f100;
	ld.shared.f32 	%f104, [%r6+120];
	ld.shared.f32 	%f105, [%r9+3960];
	fma.rn.f32 	%f106, %f104, %f105, %f103;
	ld.shared.f32 	%f107, [%r6+124];
	ld.shared.f32 	%f108, [%r9+4092];
	fma.rn.f32 	%f113, %f107, %f108, %f106;
	bar.sync 	0;
	add.s32 	%r42, %r42, 1;
	setp.ne.s32 	%p8, %r42, 0;
	add.s32 	%r41, %r41, %r12;
	add.s32 	%r40, %r40, 32;
	add.s32 	%r39, %r39, 32;
	add.s32 	%r38, %r38, 32;
	@%p8 bra 	$L__BB0_2;
$L__BB0_7:
	setp.ge.s32 	%p9, %r3, %r24;
	setp.ge.s32 	%p10, %r5, %r25;
	or.pred  	%p11, %p9, %p10;
	@%p11 bra 	$L__BB0_9;
	// begin inline asm
	{  cvt.rn.f16.f32 %rs3, %f113;}

	// end inline asm
	mad.lo.s32 	%r37, %r25, %r3, %r5;
	cvta.to.global.u64 	%rd10, %rd5;
	mul.wide.u32 	%rd11, %r37, 2;
	add.s64 	%rd12, %rd10, %rd11;
	st.global.u16 	[%rd12], %rs3;
$L__BB0_9:
	ret;

}


// ===== COMPILED SASS (sm_100) =====

	.target	sm_100

	.elftype	@"ET_EXEC"


//--------------------- .note.nv.tkinfo           --------------------------
	.section	.note.nv.tkinfo,"",@"SHT_NOTE"
	.sectionflags	@"SHF_NOTE_NV_TKINFO"
	.tkinfo
        /*0018*/ 	.word	0x00000002
        /*0030*/ 	.string	""
        /*0030*/ 	.string	"ptxas"
        /*0030*/ 	.string	"Cuda compilation tools, release 13.0, V13.0.88"
        /*0030*/ 	.string	"Build cuda_13.0.r13.0/compiler.36424714_0"
        /*0030*/ 	.string	"-arch sm_100 -m 64 "



//--------------------- .note.nv.cuinfo           --------------------------
	.section	.note.nv.cuinfo,"",@"SHT_NOTE"
	.sectionflags	@"SHF_NOTE_NV_CUINFO"
        /*0018*/ 	.short	0x0002
        /*001a*/ 	.short	0x0064
        /*001c*/ 	.short	0x0082
	.zero		2


//--------------------- .nv.info                  --------------------------
	.section	.nv.info,"",@"SHT_CUDA_INFO"
	.align	4


	//----- nvinfo : EIATTR_REGCOUNT
	.align		4
        /*0000*/ 	.byte	0x04, 0x2f
        /*0002*/ 	.short	(.L_1 - .L_0)
	.align		4
.L_0:
        /*0004*/ 	.word	index@(_Z17tiled_gemm_kernelPK6__halfS1_PS_iii)
        /*0008*/ 	.word	0x0000001e


	//----- nvinfo : EIATTR_FRAME_SIZE
	.align		4
.L_1:
        /*000c*/ 	.byte	0x04, 0x11
        /*000e*/ 	.short	(.L_3 - .L_2)
	.align		4
.L_2:
        /*0010*/ 	.word	index@(_Z17tiled_gemm_kernelPK6__halfS1_PS_iii)
        /*0014*/ 	.word	0x00000000


	//----- nvinfo : EIATTR_MIN_STACK_SIZE
	.align		4
.L_3:
        /*0018*/ 	.byte	0x04, 0x12
        /*001a*/ 	.short	(.L_5 - .L_4)
	.align		4
.L_4:
        /*001c*/ 	.word	index@(_Z17tiled_gemm_kernelPK6__halfS1_PS_iii)
        /*0020*/ 	.word	0x00000000
.L_5:


//--------------------- .nv.compat                --------------------------
	.section	.nv.compat,"",@"SHT_CUDA_COMPAT_INFO"
	.align	4
        /*0000*/ 	.byte	0x02, 0x09, 0x00, 0x00, 0x02, 0x02, 0x01, 0x00, 0x02, 0x05, 0x05, 0x00, 0x03, 0x07, 0x01, 0x01
        /*0010*/ 	.byte	0x02, 0x03, 0x00, 0x00, 0x02, 0x06, 0x01, 0x00, 0x04, 0x0b, 0x08, 0x00, 0x09, 0x00, 0x00, 0x00
        /*0020*/ 	.byte	0x00, 0x00, 0x00, 0x00


//--------------------- .nv.info._Z17tiled_gemm_kernelPK6__halfS1_PS_iii --------------------------
	.section	.nv.info._Z17tiled_gemm_kernelPK6__halfS1_PS_iii,"",@"SHT_CUDA_INFO"
	.sectionflags	@""
	.align	4


	//----- nvinfo : EIATTR_CUDA_API_VERSION
	.align		4
        /*0000*/ 	.byte	0x04, 0x37
        /*0002*/ 	.short	(.L_7 - .L_6)
.L_6:
        /*0004*/ 	.word	0x00000082


	//----- nvinfo : EIATTR_KPARAM_INFO
	.align		4
.L_7:
        /*0008*/ 	.byte	0x04, 0x17
        /*000a*/ 	.short	(.L_9 - .L_8)
.L_8:
        /*000c*/ 	.word	0x00000000
        /*0010*/ 	.short	0x0005
        /*0012*/ 	.short	0x0020
        /*0014*/ 	.byte	0x00, 0xf0, 0x11, 0x00


	//----- nvinfo : EIATTR_KPARAM_INFO
	.align		4
.L_9:
        /*0018*/ 	.byte	0x04, 0x17
        /*001a*/ 	.short	(.L_11 - .L_10)
.L_10:
        /*001c*/ 	.word	0x00000000
        /*0020*/ 	.short	0x0004
        /*0022*/ 	.short	0x001c
        /*0024*/ 	.byte	0x00, 0xf0, 0x11, 0x00


	//----- nvinfo : EIATTR_KPARAM_INFO
	.align		4
.L_11:
        /*0028*/ 	.byte	0x04, 0x17
        /*002a*/ 	.short	(.L_13 - .L_12)
.L_12:
        /*002c*/ 	.word	0x00000000
        /*0030*/ 	.short	0x0003
        /*0032*/ 	.short	0x0018
        /*0034*/ 	.byte	0x00, 0xf0, 0x11, 0x00


	//----- nvinfo : EIATTR_KPARAM_INFO
	.align		4
.L_13:
        /*0038*/ 	.byte	0x04, 0x17
        /*003a*/ 	.short	(.L_15 - .L_14)
.L_14:
        /*003c*/ 	.word	0x00000000
        /*0040*/ 	.short	0x0002
        /*0042*/ 	.short	0x0010
        /*0044*/ 	.byte	0x00, 0xf5, 0x21, 0x00


	//----- nvinfo : EIATTR_KPARAM_INFO
	.align		4
.L_15:
        /*0048*/ 	.byte	0x04, 0x17
        /*004a*/ 	.short	(.L_17 - .L_16)
.L_16:
        /*004c*/ 	.word	0x00000000
        /*0050*/ 	.short	0x0001
        /*0052*/ 	.short	0x0008
        /*0054*/ 	.byte	0x00, 0xf5, 0x21, 0x00


	//----- nvinfo : EIATTR_KPARAM_INFO
	.align		4
.L_17:
        /*0058*/ 	.byte	0x04, 0x17
        /*005a*/ 	.short	(.L_19 - .L_18)
.L_18:
        /*005c*/ 	.word	0x00000000
        /*0060*/ 	.short	0x0000
        /*0062*/ 	.short	0x0000
        /*0064*/ 	.byte	0x00, 0xf5, 0x21, 0x00


	//----- nvinfo : EIATTR_SPARSE_MMA_MASK
	.align		4
.L_19:
        /*0068*/ 	.byte	0x03, 0x50
        /*006a*/ 	.short	0x0000


	//----- nvinfo : EIATTR_MAXREG_COUNT
	.align		4
        /*006c*/ 	.byte	0x03, 0x1b
        /*006e*/ 	.short	0x00ff


	//----- nvinfo : EIATTR_NUM_BARRIERS
	.align		4
        /*0070*/ 	.byte	0x02, 0x4c
        /*0072*/ 	.byte	0x01
	.zero		1


	//----- nvinfo : EIATTR_MERCURY_ISA_VERSION
	.align		4
        /*0074*/ 	.byte	0x03, 0x5f
        /*0076*/ 	.short	0x0101


	//----- nvinfo : EIATTR_VRC_CTA_INIT_COUNT
	.align		4
        /*0078*/ 	.byte	0x02, 0x4a
	.zero		1
	.zero		1


	//----- nvinfo : EIATTR_EXIT_INSTR_OFFSETS
	.align		4
        /*007c*/ 	.byte	0x04, 0x1c
        /*007e*/ 	.short	(.L_21 - .L_20)


	//   ....[0]....
.L_20:
        /*0080*/ 	.word	0x000009c0


	//   ....[1]....
        /*0084*/ 	.word	0x00000a20


	//----- nvinfo : EIATTR_CBANK_PARAM_SIZE
	.align		4
.L_21:
        /*0088*/ 	.byte	0x03, 0x19
        /*008a*/ 	.short	0x0024


	//----- nvinfo : EIATTR_PARAM_CBANK
	.align		4
        /*008c*/ 	.byte	0x04, 0x0a
        /*008e*/ 	.short	(.L_23 - .L_22)
	.align		4
.L_22:
        /*0090*/ 	.word	index@(.nv.constant0._Z17tiled_gemm_kernelPK6__halfS1_PS_iii)
        /*0094*/ 	.short	0x0380
        /*0096*/ 	.short	0x0024


	//----- nvinfo : EIATTR_SW_WAR
	.align		4
.L_23:
        /*0098*/ 	.byte	0x04, 0x36
        /*009a*/ 	.short	(.L_25 - .L_24)
.L_24:
        /*009c*/ 	.word	0x00000008
.L_25:


//--------------------- .nv.callgraph             --------------------------
	.section	.nv.callgraph,"",@"SHT_CUDA_CALLGRAPH"
	.align	4
	.sectionentsize	8
	.align		4
        /*0000*/ 	.word	0x00000000
	.align		4
        /*0004*/ 	.word	0xffffffff
	.align		4
        /*0008*/ 	.word	0x00000000
	.align		4
        /*000c*/ 	.word	0xfffffffe
	.align		4
        /*0010*/ 	.word	0x00000000
	.align		4
        /*0014*/ 	.word	0xfffffffd
	.align		4
        /*0018*/ 	.word	0x00000000
	.align		4
        /*001c*/ 	.word	0xfffffffc


//--------------------- .text._Z17tiled_gemm_kernelPK6__halfS1_PS_iii --------------------------
	.section	.text._Z17tiled_gemm_kernelPK6__halfS1_PS_iii,"ax",@progbits
	.align	128
        .global         _Z17tiled_gemm_kernelPK6__halfS1_PS_iii
        .type           _Z17tiled_gemm_kernelPK6__halfS1_PS_iii,@function
        .size           _Z17tiled_gemm_kernelPK6__halfS1_PS_iii,(.L_x_3 - _Z17tiled_gemm_kernelPK6__halfS1_PS_iii)
        .other          _Z17tiled_gemm_kernelPK6__halfS1_PS_iii,@"STO_CUDA_ENTRY STV_DEFAULT"
_Z17tiled_gemm_kernelPK6__halfS1_PS_iii:
.text._Z17tiled_gemm_kernelPK6__halfS1_PS_iii:
[----:B------:R-:W-:Y:S01]  /*0000*/  LDC R1, c[0x0][0x37c] ;  /* 0x0000df00ff017b82 */ /* 0x000fe20000000800 */
[----:B------:R-:W0:Y:S01]  /*0010*/  S2R R3, SR_CTAID.Y ;  /* 0x0000000000037919 */ /* 0x000e220000002600 */
[----:B------:R-:W1:Y:S01]  /*0020*/  LDCU UR5, c[0x0][0x3a0] ;  /* 0x00007400ff0577ac */ /* 0x000e620008000800 */
[----:B------:R-:W-:Y:S01]  /*0030*/  HFMA2 R16, -RZ, RZ, 0, 0 ;  /* 0x00000000ff107431 */ /* 0x000fe200000001ff */
[----:B------:R-:W0:Y:S01]  /*0040*/  S2R R5, SR_TID.Y ;  /* 0x0000000000057919 */ /* 0x000e220000002200 */
[----:B------:R-:W2:Y:S01]  /*0050*/  LDCU.64 UR6, c[0x0][0x358] ;  /* 0x00006b00ff0677ac */ /* 0x000ea20008000a00 */
[----:B------:R-:W3:Y:S01]  /*0060*/  S2R R13, SR_CTAID.X ;  /* 0x00000000000d7919 */ /* 0x000ee20000002500 */
[----:B------:R-:W3:Y:S01]  /*0070*/  S2R R0, SR_TID.X ;  /* 0x0000000000007919 */ /* 0x000ee20000002100 */
[----:B-1----:R-:W-:Y:S01]  /*0080*/  UISETP.GE.AND UP0, UPT, UR5, 0x1, UPT ;  /* 0x000000010500788c */ /* 0x002fe2000bf06270 */
[----:B0-----:R-:W-:Y:S02]  /*0090*/  LEA R3, R3, R5, 0x5 ;  /* 0x0000000503037211 */ /* 0x001fe400078e28ff */
[----:B---3--:R-:W-:-:S06]  /*00a0*/  LEA R2, R13, R0, 0x5 ;  /* 0x000000000d027211 */ /* 0x008fcc00078e28ff */
[----:B--2---:R-:W-:Y:S05]  /*00b0*/  BRA.U !UP0, `(.L_x_0) ;  /* 0x0000000908347547 */ /* 0x004fea000b800000 */
[----:B------:R-:W0:Y:S01]  /*00c0*/  S2R R11, SR_CgaCtaId ;  /* 0x00000000000b7919 */ /* 0x000e220000008800 */
[----:B------:R-:W1:Y:S01]  /*00d0*/  LDCU UR8, c[0x0][0x39c] ;  /* 0x00007380ff0877ac */ /* 0x000e620008000800 */
[----:B------:R-:W2:Y:S01]  /*00e0*/  LDC R7, c[0x0][0x39c] ;  /* 0x0000e700ff077b82 */ /* 0x000ea20000000800 */
[----:B------:R-:W-:Y:S01]  /*00f0*/  MOV R4, 0x400 ;  /* 0x0000040000047802 */ /* 0x000fe20000000f00 */
[----:B------:R-:W-:Y:S01]  /*0100*/  UIADD3 UR4, UPT, UPT, UR5, 0x1f, URZ ;  /* 0x0000001f05047890 */ /* 0x000fe2000fffe0ff */
[----:B------:R-:W-:Y:S01]  /*0110*/  MOV R16, RZ ;  /* 0x000000ff00107202 */ /* 0x000fe20000000f00 */
[----:B------:R-:W3:Y:S01]  /*0120*/  LDCU UR10, c[0x0][0x3a0] ;  /* 0x00007400ff0a77ac */ /* 0x000ee20008000800 */
[----:B------:R-:W-:Y:S01]  /*0130*/  IADD3 R6, PT, PT, R4, 0x1080, RZ ;  /* 0x0000108004067810 */ /* 0x000fe20007ffe0ff */
[----:B------:R-:W-:Y:S01]  /*0140*/  USHF.R.U32.HI UR4, URZ, 0x5, UR4 ;  /* 0x00000005ff047899 */ /* 0x000fe20008011604 */
[----:B------:R-:W4:Y:S03]  /*0150*/  LDCU UR9, c[0x0][0x398] ;  /* 0x00007300ff0977ac */ /* 0x000f260008000800 */
[----:B------:R-:W-:Y:S01]  /*0160*/  UIADD3 UR4, UPT, UPT, -UR4, URZ, URZ ;  /* 0x000000ff04047290 */ /* 0x000fe2000fffe1ff */
[----:B-1----:R-:W-:-:S05]  /*0170*/  IMAD R10, R5, UR8, R0 ;  /* 0x00000008050a7c24 */ /* 0x002fca000f8e0200 */
[----:B------:R-:W-:Y:S02]  /*0180*/  LEA R10, R13, R10, 0x5 ;  /* 0x0000000a0d0a7211 */ /* 0x000fe400078e28ff */
[C---:B0-----:R-:W-:Y:S02]  /*0190*/  LEA R4, R11.reuse, R4, 0x18 ;  /* 0x000000040b047211 */ /* 0x041fe400078ec0ff */
[----:B------:R-:W-:-:S03]  /*01a0*/  LEA R11, R11, R6, 0x18 ;  /* 0x000000060b0b7211 */ /* 0x000fc600078ec0ff */
[----:B------:R-:W-:Y:S01]  /*01b0*/  IMAD R9, R5, 0x84, R4 ;  /* 0x0000008405097824 */ /* 0x000fe200078e0204 */
[----:B------:R-:W-:Y:S01]  /*01c0*/  LEA R6, R0, R11, 0x2 ;  /* 0x0000000b00067211 */ /* 0x000fe200078e10ff */
[----:B------:R-:W-:-:S03]  /*01d0*/  IMAD R4, R3, UR5, R0 ;  /* 0x0000000503047c24 */ /* 0x000fc6000f8e0200 */
[----:B------:R-:W-:Y:S01]  /*01e0*/  LEA R11, R0, R9, 0x2 ;  /* 0x00000009000b7211 */ /* 0x000fe200078e10ff */
[----:B---34-:R-:W-:-:S07]  /*01f0*/  IMAD R8, R5, 0x84, R6 ;  /* 0x0000008405087824 */ /* 0x018fce00078e0206 */
.L_x_1:
[----:B------:R-:W-:Y:S02]  /*0200*/  ISETP.GE.AND P1, PT, R0, UR10, PT ;  /* 0x0000000a00007c0c */ /* 0x000fe4000bf26270 */
[----:B--2---:R-:W-:Y:S02]  /*0210*/  ISETP.GE.AND P0, PT, R2, R7, PT ;  /* 0x000000070200720c */ /* 0x004fe40003f06270 */
[----:B------:R-:W-:Y:S02]  /*0220*/  ISETP.GE.OR P1, PT, R3, UR9, P1 ;  /* 0x0000000903007c0c */ /* 0x000fe40008f26670 */
[----:B------:R-:W-:-:S11]  /*0230*/  ISETP.GE.OR P0, PT, R5, UR10, P0 ;  /* 0x0000000a05007c0c */ /* 0x000fd60008706670 */
[----:B------:R-:W0:Y:S08]  /*0240*/  @!P1 LDC.64 R12, c[0x0][0x380] ;  /* 0x0000e000ff0c9b82 */ /* 0x000e300000000a00 */
[----:B------:R-:W1:Y:S01]  /*0250*/  @!P0 LDC.64 R14, c[0x0][0x388] ;  /* 0x0000e200ff0e8b82 */ /* 0x000e620000000a00 */
[----:B0-----:R-:W-:-:S06]  /*0260*/  @!P1 IMAD.WIDE.U32 R12, R4, 0x2, R12 ;  /* 0x00000002040c9825 */ /* 0x001fcc00078e000c */
[----:B------:R-:W2:Y:S01]  /*0270*/  @!P1 LDG.E.U16.CONSTANT R12, desc[UR6][R12.64] ;  /* 0x000000060c0c9981 */ /* 0x000ea2000c1e9500 */
[----:B-1----:R-:W-:-:S06]  /*0280*/  @!P0 IMAD.WIDE R14, R10, 0x2, R14 ;  /* 0x000000020a0e8825 */ /* 0x002fcc00078e020e */
[----:B------:R-:W3:Y:S01]  /*0290*/  @!P0 LDG.E.U16.CONSTANT R14, desc[UR6][R14.64] ;  /* 0x000000060e0e8981 */ /* 0x000ee2000c1e9500 */
[----:B------:R-:W-:Y:S01]  /*02a0*/  HFMA2 R17, -RZ, RZ, 0, 0 ;  /* 0x00000000ff117431 */ /* 0x000fe200000001ff */
[----:B------:R-:W-:Y:S01]  /*02b0*/  MOV R18, RZ ;  /* 0x000000ff00127202 */ /* 0x000fe20000000f00 */
[----:B------:R-:W-:-:S04]  /*02c0*/  UIADD3 UR4, UPT, UPT, UR4, 0x1, URZ ;  /* 0x0000000104047890 */ /* 0x000fc8000fffe0ff */
[----:B------:R-:W-:Y:S01]  /*02d0*/  UISETP.NE.AND UP0, UPT, UR4, URZ, UPT ;  /* 0x000000ff0400728c */ /* 0x000fe2000bf05270 */
[----:B------:R-:W-:Y:S02]  /*02e0*/  IADD3 R0, PT, PT, R0, 0x20, RZ ;  /* 0x0000002000007810 */ /* 0x000fe40007ffe0ff */
[----:B------:R-:W-:Y:S02]  /*02f0*/  IADD3 R5, PT, PT, R5, 0x20, RZ ;  /* 0x0000002005057810 */ /* 0x000fe40007ffe0ff */
[----:B------:R-:W-:Y:S02]  /*0300*/  IADD3 R4, PT, PT, R4, 0x20, RZ ;  /* 0x0000002004047810 */ /* 0x000fe40007ffe0ff */
[----:B------:R-:W-:Y:S01]  /*0310*/  LEA R10, R7, R10, 0x5 ;  /* 0x0000000a070a7211 */ /* 0x000fe200078e28ff */
[----:B--2---:R-:W-:Y:S02]  /*0320*/  @!P1 HADD2.F32 R18, -RZ, R12.H0_H0 ;  /* 0x2000000cff129230 */ /* 0x004fe40000004100 */
[----:B---3--:R-:W-:-:S03]  /*0330*/  @!P0 HADD2.F32 R17, -RZ, R14.H0_H0 ;  /* 0x2000000eff118230 */ /* 0x008fc60000004100 */
[----:B------:R-:W-:Y:S04]  /*0340*/  STS [R11], R18 ;  /* 0x000000120b007388 */ /* 0x000fe80000000800 */
[----:B------:R-:W-:Y:S01]  /*0350*/  STS [R8], R17 ;  /* 0x0000001108007388 */ /* 0x000fe20000000800 */
[----:B------:R-:W-:Y:S06]  /*0360*/  BAR.SYNC.DEFER_BLOCKING 0x0 ;  /* 0x0000000000007b1d */ /* 0x000fec0000010000 */
[----:B------:R-:W-:Y:S04]  /*0370*/  LDS R19, [R9] ;  /* 0x0000000009137984 */ /* 0x000fe80000000800 */
[----:B------:R-:W0:Y:S04]  /*0380*/  LDS R20, [R6] ;  /* 0x0000000006147984 */ /* 0x000e280000000800 */
[----:B------:R-:W-:Y:S04]  /*0390*/  LDS R26, [R9+0x4] ;  /* 0x00000400091a7984 */ /* 0x000fe80000000800 */
[----:B------:R-:W1:Y:S04]  /*03a0*/  LDS R27, [R6+0x84] ;  /* 0x00008400061b7984 */ /* 0x000e680000000800 */
[----:B------:R-:W-:Y:S04]  /*03b0*/  LDS R15, [R9+0x8] ;  /* 0x00000800090f7984 */ /* 0x000fe80000000800 */
[----:B------:R-:W2:Y:S04]  /*03c0*/  LDS R14, [R6+0x108] ;  /* 0x00010800060e7984 */ /* 0x000ea80000000800 */
[----:B------:R-:W-:Y:S04]  /*03d0*/  LDS R12, [R9+0xc] ;  /* 0x00000c00090c7984 */ /* 0x000fe80000000800 */
[----:B------:R-:W3:Y:S04]  /*03e0*/  LDS R13, [R6+0x18c] ;  /* 0x00018c00060d7984 */ /* 0x000ee80000000800 */
[----:B------:R-:W-:Y:S04]  /*03f0*/  LDS R22, [R9+0x10] ;  /* 0x0000100009167984 */ /* 0x000fe80000000800 */
[----:B------:R-:W4:Y:S04]  /*0400*/  LDS R23, [R6+0x210] ;  /* 0x0002100006177984 */ /* 0x000f280000000800 */
[----:B------:R-:W-:Y:S04]  /*0410*/  LDS R24, [R9+0x14] ;  /* 0x0000140009187984 */ /* 0x000fe80000000800 */
[----:B------:R-:W5:Y:S01]  /*0420*/  LDS R25, [R6+0x294] ;  /* 0x0002940006197984 */ /* 0x000f620000000800 */
[----:B0-----:R-:W-:-:S03]  /*0430*/  FFMA R19, R19, R20, R16 ;  /* 0x0000001413137223 */ /* 0x001fc60000000010 */
[----:B------:R-:W-:Y:S04]  /*0440*/  LDS R20, [R9+0x18] ;  /* 0x0000180009147984 */ /* 0x000fe80000000800 */
[----:B------:R-:W0:Y:S01]  /*0450*/  LDS R21, [R6+0x318] ;  /* 0x0003180006157984 */ /* 0x000e220000000800 */
[----:B-1----:R-:W-:-:S03]  /*0460*/  FFMA R26, R26, R27, R19 ;  /* 0x0000001b1a1a7223 */ /* 0x002fc60000000013 */
[----:B------:R-:W-:Y:S04]  /*0470*/  LDS R18, [R9+0x1c] ;  /* 0x00001c0009127984 */ /* 0x000fe80000000800 */
[----:B------:R-:W1:Y:S01]  /*0480*/  LDS R19, [R6+0x39c] ;  /* 0x00039c0006137984 */ /* 0x000e620000000800 */
[----:B--2---:R-:W-:-:S03]  /*0490*/  FFMA R15, R15, R14, R26 ;  /* 0x0000000e0f0f7223 */ /* 0x004fc6000000001a */
[----:B------:R-:W-:Y:S04]  /*04a0*/  LDS R16, [R9+0x20] ;  /* 0x0000200009107984 */ /* 0x000fe80000000800 */
[----:B------:R-:W2:Y:S01]  /*04b0*/  LDS R17, [R6+0x420] ;  /* 0x0004200006117984 */ /* 0x000ea20000000800 */
[----:B---3--:R-:W-:-:S03]  /*04c0*/  FFMA R27, R12, R13, R15 ;  /* 0x0000000d0c1b7223 */ /* 0x008fc6000000000f */
[----:B------:R-:W-:Y:S04]  /*04d0*/  LDS R14, [R9+0x24] ;  /* 0x00002400090e7984 */ /* 0x000fe80000000800 */
[----:B------:R-:W3:Y:S04]  /*04e0*/  LDS R15, [R6+0x4a4] ;  /* 0x0004a400060f7984 */ /* 0x000ee80000000800 */
[----:B------:R-:W-:Y:S04]  /*04f0*/  LDS R12, [R9+0x28] ;  /* 0x00002800090c7984 */ /* 0x000fe80000000800 */
[----:B------:R-:W3:Y:S01]  /*0500*/  LDS R13, [R6+0x528] ;  /* 0x00052800060d7984 */ /* 0x000ee20000000800 */
[----:B----4-:R-:W-:-:S03]  /*0510*/  FFMA R23, R22, R23, R27 ;  /* 0x0000001716177223 */ /* 0x010fc6000000001b */
[----:B------:R-:W-:Y:S01]  /*0520*/  LDS R22, [R9+0x2c] ;  /* 0x00002c0009167984 */ /* 0x000fe20000000800 */
[----:B-----5:R-:W-:-:S03]  /*0530*/  FFMA R25, R24, R25, R23 ;  /* 0x0000001918197223 */ /* 0x020fc60000000017 */
[----:B------:R-:W4:Y:S01]  /*0540*/  LDS R23, [R6+0x5ac] ;  /* 0x0005ac0006177984 */ /* 0x000f220000000800 */
        /* <DEDUP_REMOVED lines=11> */
[----:B------:R-:W3:Y:S01]  /*0600*/  LDS R17, [R6+0x7bc] ;  /* 0x0007bc0006117984 */ /* 0x000ee20000000800 */
[----:B------:R-:W-:-:S03]  /*0610*/  FFMA R27, R12, R13, R15 ;  /* 0x0000000d0c1b7223 */ /* 0x000fc6000000000f */
[----:B------:R-:W-:Y:S04]  /*0620*/  LDS R12, [R9+0x40] ;  /* 0x00004000090c7984 */ /* 0x000fe80000000800 */
[----:B------:R-:W5:Y:S04]  /*0630*/  LDS R13, [R6+0x840] ;  /* 0x00084000060d7984 */ /* 0x000f680000000800 */
[----:B------:R-:W-:Y:S04]  /*0640*/  LDS R14, [R9+0x44] ;  /* 0x00004400090e7984 */ /* 0x000fe80000000800 */
[----:B------:R-:W5:Y:S01]  /*0650*/  LDS R15, [R6+0x8c4] ;  /* 0x0008c400060f7984 */ /* 0x000f620000000800 */
[----:B----4-:R-:W-:-:S03]  /*0660*/  FFMA R23, R22, R23, R27 ;  /* 0x0000001716177223 */ /* 0x010fc6000000001b */
[----:B------:R-:W-:Y:S01]  /*0670*/  LDS R22, [R6+0x948] ;  /* 0x0009480006167984 */ /* 0x000fe20000000800 */
[----:B0-----:R-:W-:-:S03]  /*0680*/  FFMA R25, R24, R25, R23 ;  /* 0x0000001918197223 */ /* 0x001fc60000000017 */
        /* <DEDUP_REMOVED lines=10> */
[----:B-----5:R-:W-:-:S03]  /*0730*/  FFMA R25, R12, R13, R25 ;  /* 0x0000000d0c197223 */ /* 0x020fc60000000019 */
[----:B------:R-:W-:Y:S04]  /*0740*/  LDS R13, [R9+0x58] ;  /* 0x00005800090d7984 */ /* 0x000fe80000000800 */
[----:B------:R-:W4:Y:S01]  /*0750*/  LDS R12, [R6+0xb58] ;  /* 0x000b5800060c7984 */ /* 0x000f220000000800 */
[----:B------:R-:W-:-:S03]  /*0760*/  FFMA R26, R14, R15, R25 ;  /* 0x0000000f0e1a7223 */ /* 0x000fc60000000019 */
[----:B------:R-:W-:Y:S04]  /*0770*/  LDS R25, [R9+0x5c] ;  /* 0x00005c0009197984 */ /* 0x000fe80000000800 */
[----:B------:R-:W5:Y:S04]  /*0780*/  LDS R24, [R6+0xbdc] ;  /* 0x000bdc0006187984 */ /* 0x000f680000000800 */
[----:B------:R-:W-:Y:S04]  /*0790*/  LDS R15, [R9+0x60] ;  /* 0x00006000090f7984 */ /* 0x000fe80000000800 */
[----:B------:R-:W5:Y:S01]  /*07a0*/  LDS R14, [R6+0xc60] ;  /* 0x000c6000060e7984 */ /* 0x000f620000000800 */
[----:B0-----:R-:W-:-:S04]  /*07b0*/  FFMA R23, R23, R22, R26 ;  /* 0x0000001617177223 */ /* 0x001fc8000000001a */
[----:B-1----:R-:W-:Y:S02]  /*07c0*/  FFMA R23, R20, R21, R23 ;  /* 0x0000001514177223 */ /* 0x002fe40000000017 */
[----:B------:R-:W-:Y:S02]  /*07d0*/  LDS R21, [R9+0x64] ;  /* 0x0000640009157984 */ /* 0x000fe40000000800 */
[----:B--2---:R-:W-:Y:S02]  /*07e0*/  FFMA R22, R18, R19, R23 ;  /* 0x0000001312167223 */ /* 0x004fe40000000017 */
[----:B------:R-:W0:Y:S04]  /*07f0*/  LDS R20, [R6+0xce4] ;  /* 0x000ce40006147984 */ /* 0x000e280000000800 */
[----:B------:R-:W-:Y:S01]  /*0800*/  LDS R18, [R9+0x68] ;  /* 0x0000680009127984 */ /* 0x000fe20000000800 */
[----:B---3--:R-:W-:-:S03]  /*0810*/  FFMA R22, R17, R16, R22 ;  /* 0x0000001011167223 */ /* 0x008fc60000000016 */
[----:B------:R-:W1:Y:S04]  /*0820*/  LDS R19, [R6+0xd68] ;  /* 0x000d680006137984 */ /* 0x000e680000000800 */
[----:B------:R-:W-:Y:S01]  /*0830*/  LDS R16, [R9+0x6c] ;  /* 0x00006c0009107984 */ /* 0x000fe20000000800 */
[----:B----4-:R-:W-:-:S03]  /*0840*/  FFMA R22, R13, R12, R22 ;  /* 0x0000000c0d167223 */ /* 0x010fc60000000016 */
[----:B------:R-:W2:Y:S04]  /*0850*/  LDS R17, [R6+0xdec] ;  /* 0x000dec0006117984 */ /* 0x000ea80000000800 */
[----:B------:R-:W-:Y:S01]  /*0860*/  LDS R12, [R9+0x70] ;  /* 0x00007000090c7984 */ /* 0x000fe20000000800 */
[----:B-----5:R-:W-:-:S03]  /*0870*/  FFMA R24, R25, R24, R22 ;  /* 0x0000001819187223 */ /* 0x020fc60000000016 */
[----:B------:R-:W3:Y:S04]  /*0880*/  LDS R13, [R6+0xe70] ;  /* 0x000e7000060d7984 */ /* 0x000ee80000000800 */
[----:B------:R-:W-:Y:S01]  /*0890*/  LDS R22, [R9+0x74] ;  /* 0x0000740009167984 */ /* 0x000fe20000000800 */
[----:B------:R-:W-:-:S03]  /*08a0*/  FFMA R26, R15, R14, R24 ;  /* 0x0000000e0f1a7223 */ /* 0x000fc60000000018 */
[----:B------:R-:W4:Y:S04]  /*08b0*/  LDS R23, [R6+0xef4] ;  /* 0x000ef40006177984 */ /* 0x000f280000000800 */
[----:B------:R-:W-:Y:S04]  /*08c0*/  LDS R24, [R9+0x78] ;  /* 0x0000780009187984 */ /* 0x000fe80000000800 */
[----:B------:R-:W5:Y:S04]  /*08d0*/  LDS R25, [R6+0xf78] ;  /* 0x000f780006197984 */ /* 0x000f680000000800 */
[----:B------:R-:W-:Y:S04]  /*08e0*/  LDS R14, [R9+0x7c] ;  /* 0x00007c00090e7984 */ /* 0x000fe80000000800 */
[----:B------:R-:W5:Y:S01]  /*08f0*/  LDS R15, [R6+0xffc] ;  /* 0x000ffc00060f7984 */ /* 0x000f620000000800 */
[----:B0-----:R-:W-:-:S04]  /*0900*/  FFMA R21, R21, R20, R26 ;  /* 0x0000001415157223 */ /* 0x001fc8000000001a */
[----:B-1----:R-:W-:-:S04]  /*0910*/  FFMA R19, R18, R19, R21 ;  /* 0x0000001312137223 */ /* 0x002fc80000000015 */
[----:B--2---:R-:W-:-:S04]  /*0920*/  FFMA R17, R16, R17, R19 ;  /* 0x0000001110117223 */ /* 0x004fc80000000013 */
[----:B---3--:R-:W-:-:S04]  /*0930*/  FFMA R13, R12, R13, R17 ;  /* 0x0000000d0c0d7223 */ /* 0x008fc80000000011 */
[----:B----4-:R-:W-:-:S04]  /*0940*/  FFMA R13, R22, R23, R13 ;  /* 0x00000017160d7223 */ /* 0x010fc8000000000d */
[----:B-----5:R-:W-:-:S04]  /*0950*/  FFMA R13, R24, R25, R13 ;  /* 0x00000019180d7223 */ /* 0x020fc8000000000d */
[----:B------:R-:W-:Y:S01]  /*0960*/  FFMA R16, R14, R15, R13 ;  /* 0x0000000f0e107223 */ /* 0x000fe2000000000d */
[----:B------:R-:W-:Y:S06]  /*0970*/  BAR.SYNC.DEFER_BLOCKING 0x0 ;  /* 0x0000000000007b1d */ /* 0x000fec0000010000 */
[----:B------:R-:W-:Y:S05]  /*0980*/  BRA.U UP0, `(.L_x_1) ;  /* 0xfffffff9001c7547 */ /* 0x000fea000b83ffff */
.L_x_0:
[----:B------:R-:W0:Y:S02]  /*0990*/  LDCU.64 UR4, c[0x0][0x398] ;  /* 0x00007300ff0477ac */ /* 0x000e240008000a00 */
[----:B0-----:R-:W-:-:S04]  /*09a0*/  ISETP.GE.AND P0, PT, R2, UR5, PT ;  /* 0x0000000502007c0c */ /* 0x001fc8000bf06270 */
[----:B------:R-:W-:-:S13]  /*09b0*/  ISETP.GE.OR P0, PT, R3, UR4, P0 ;  /* 0x0000000403007c0c */ /* 0x000fda0008706670 */
[----:B------:R-:W-:Y:S05]  /*09c0*/  @P0 EXIT ;  /* 0x000000000000094d */ /* 0x000fea0003800000 */
[----:B------:R-:W0:Y:S01]  /*09d0*/  LDC.64 R4, c[0x0][0x390] ;  /* 0x0000e400ff047b82 */ /* 0x000e220000000a00 */
[----:B------:R-:W-:Y:S01]  /*09e0*/  IMAD R3, R3, UR5, R2 ;  /* 0x0000000503037c24 */ /* 0x000fe2000f8e0202 */
[----:B------:R-:W-:-:S03]  /*09f0*/  F2FP.F16.F32.PACK_AB R16, RZ, R16 ;  /* 0x00000010ff10723e */ /* 0x000fc600000000ff */
[----:B0-----:R-:W-:-:S05]  /*0a00*/  IMAD.WIDE.U32 R2, R3, 0x2, R4 ;  /* 0x0000000203027825 */ /* 0x001fca00078e0004 */
[----:B------:R-:W-:Y:S01]  /*0a10*/  STG.E.U16 desc[UR6][R2.64], R16 ;  /* 0x0000001002007986 */ /* 0x000fe2000c101506 */
[----:B------:R-:W-:Y:S05]  /*0a20*/  EXIT ;  /* 0x000000000000794d */ /* 0x000fea0003800000 */
.L_x_2:
[----:B------:R-:W-:-:S00]  /*0a30*/  BRA `(.L_x_2) ;  /* 0xfffffffc00fc7947 */ /* 0x000fc0000383ffff */
[----:B------:R-:W-:-:S00]  /*0a40*/  NOP ;  /* 0x0000000000007918 */ /* 0x000fc00000000000 */
        /* <DEDUP_REMOVED lines=11> */
.L_x_3:


//--------------------- .nv.shared._Z17tiled_gemm_kernelPK6__halfS1_PS_iii --------------------------
	.section	.nv.shared._Z17tiled_gemm_kernelPK6__halfS1_PS_iii,"aw",@nobits
	.sectionflags	@""
	.align	4
.nv.shared._Z17tiled_gemm_kernelPK6__halfS1_PS_iii:
	.zero		9472


//--------------------- .nv.shared.reserved.0     --------------------------
	.section	.nv.shared.reserved.0,"aw",@nobits
	.weak		__nv_reservedSMEM_offset_0_alias
	.size		__nv_reservedSMEM_offset_0_alias, 0, 64
	.other		__nv_reservedSMEM_offset_0_alias,@"STO_CUDA_RESERVED_SHARED STV_DEFAULT"
__nv_reservedSMEM_offset_0_alias:
	.zero		0
	.zero		64


//--------------------- .nv.constant0._Z17tiled_gemm_kernelPK6__halfS1_PS_iii --------------------------
	.section	.nv.constant0._Z17tiled_gemm_kernelPK6__halfS1_PS_iii,"a",@progbits
	.sectionflags	@""
	.align	4
.nv.constant0._Z17tiled_gemm_kernelPK6__halfS1_PS_iii:
	.zero		932


//--------------------- SYMBOLS --------------------------

	.type		.nv.reservedSmem.offset0,@object
	.size		.nv.reservedSmem.offset0,0x4
	.type		.nv.reservedSmem.cap,@object
	.size		.nv.reservedSmem.cap,0x4
